//
// Generated by NVIDIA NVVM Compiler
//
// Compiler Build ID: CL-36424714
// Cuda compilation tools, release 13.0, V13.0.88
// Based on NVVM 20.0.0
//

.version 9.0
.target sm_100
.address_size 64

	// .globl	_Z5splitiPi

.visible .entry _Z5splitiPi(
	.param .u32 _Z5splitiPi_param_0,
	.param .u64 .ptr .align 1 _Z5splitiPi_param_1
)
{


	ret;

}


// ===== COMPILED SASS (sm_100) =====

	.target	sm_100

	.elftype	@"ET_EXEC"


//--------------------- .note.nv.tkinfo           --------------------------
	.section	.note.nv.tkinfo,"",@"SHT_NOTE"
	.sectionflags	@"SHF_NOTE_NV_TKINFO"
	.tkinfo
        /*0018*/ 	.word	0x00000002
        /*0030*/ 	.string	""
        /*0030*/ 	.string	"ptxas"
        /*0030*/ 	.string	"Cuda compilation tools, release 13.0, V13.0.88"
        /*0030*/ 	.string	"Build cuda_13.0.r13.0/compiler.36424714_0"
        /*0030*/ 	.string	"-arch sm_100 -m 64 "



//--------------------- .note.nv.cuinfo           --------------------------
	.section	.note.nv.cuinfo,"",@"SHT_NOTE"
	.sectionflags	@"SHF_NOTE_NV_CUINFO"
        /*0018*/ 	.short	0x0002
        /*001a*/ 	.short	0x0064
        /*001c*/ 	.short	0x0082
	.zero		2


//--------------------- .nv.info                  --------------------------
	.section	.nv.info,"",@"SHT_CUDA_INFO"
	.align	4


	//----- nvinfo : EIATTR_REGCOUNT
	.align		4
        /*0000*/ 	.byte	0x04, 0x2f
        /*0002*/ 	.short	(.L_1 - .L_0)
	.align		4
.L_0:
        /*0004*/ 	.word	index@(_Z5splitiPi)
        /*0008*/ 	.word	0x00000004


	//----- nvinfo : EIATTR_FRAME_SIZE
	.align		4
.L_1:
        /*000c*/ 	.byte	0x04, 0x11
        /*000e*/ 	.short	(.L_3 - .L_2)
	.align		4
.L_2:
        /*0010*/ 	.word	index@(_Z5splitiPi)
        /*0014*/ 	.word	0x00000000


	//----- nvinfo : EIATTR_MIN_STACK_SIZE
	.align		4
.L_3:
        /*0018*/ 	.byte	0x04, 0x12
        /*001a*/ 	.short	(.L_5 - .L_4)
	.align		4
.L_4:
        /*001c*/ 	.word	index@(_Z5splitiPi)
        /*0020*/ 	.word	0x00000000
.L_5:


//--------------------- .nv.compat                --------------------------
	.section	.nv.compat,"",@"SHT_CUDA_COMPAT_INFO"
	.align	4
        /*0000*/ 	.byte	0x02, 0x09, 0x00, 0x00, 0x02, 0x02, 0x01, 0x00, 0x02, 0x05, 0x05, 0x00, 0x03, 0x07, 0x01, 0x01
        /*0010*/ 	.byte	0x02, 0x03, 0x00, 0x00, 0x02, 0x06, 0x01, 0x00, 0x04, 0x0b, 0x08, 0x00, 0x09, 0x00, 0x00, 0x00
        /*0020*/ 	.byte	0x00, 0x00, 0x00, 0x00


//--------------------- .nv.info._Z5splitiPi      --------------------------
	.section	.nv.info._Z5splitiPi,"",@"SHT_CUDA_INFO"
	.sectionflags	@""
	.align	4


	//----- nvinfo : EIATTR_CUDA_API_VERSION
	.align		4
        /*0000*/ 	.byte	0x04, 0x37
        /*0002*/ 	.short	(.L_7 - .L_6)
.L_6:
        /*0004*/ 	.word	0x00000082


	//----- nvinfo : EIATTR_KPARAM_INFO
	.align		4
.L_7:
        /*0008*/ 	.byte	0x04, 0x17
        /*000a*/ 	.short	(.L_9 - .L_8)
.L_8:
        /*000c*/ 	.word	0x00000000
        /*0010*/ 	.short	0x0001
        /*0012*/ 	.short	0x0008
        /*0014*/ 	.byte	0x00, 0xf5, 0x21, 0x00


	//----- nvinfo : EIATTR_KPARAM_INFO
	.align		4
.L_9:
        /*0018*/ 	.byte	0x04, 0x17
        /*001a*/ 	.short	(.L_11 - .L_10)
.L_10:
        /*001c*/ 	.word	0x00000000
        /*0020*/ 	.short	0x0000
        /*0022*/ 	.short	0x0000
        /*0024*/ 	.byte	0x00, 0xf0, 0x11, 0x00


	//----- nvinfo : EIATTR_SPARSE_MMA_MASK
	.align		4
.L_11:
        /*0028*/ 	.byte	0x03, 0x50
        /*002a*/ 	.short	0x0000


	//----- nvinfo : EIATTR_MAXREG_COUNT
	.align		4
        /*002c*/ 	.byte	0x03, 0x1b
        /*002e*/ 	.short	0x00ff


	//----- nvinfo : EIATTR_MERCURY_ISA_VERSION
	.align		4
        /*0030*/ 	.byte	0x03, 0x5f
        /*0032*/ 	.short	0x0101


	//----- nvinfo : EIATTR_VRC_CTA_INIT_COUNT
	.align		4
        /*0034*/ 	.byte	0x02, 0x4a
	.zero		1
	.zero		1


	//----- nvinfo : EIATTR_EXIT_INSTR_OFFSETS
	.align		4
        /*0038*/ 	.byte	0x04, 0x1c
        /*003a*/ 	.short	(.L_13 - .L_12)


	//   ....[0]....
.L_12:
        /*003c*/ 	.word	0x00000010


	//----- nvinfo : EIATTR_CBANK_PARAM_SIZE
	.align		4
.L_13:
        /*0040*/ 	.byte	0x03, 0x19
        /*0042*/ 	.short	0x0010


	//----- nvinfo : EIATTR_PARAM_CBANK
	.align		4
        /*0044*/ 	.byte	0x04, 0x0a
        /*0046*/ 	.short	(.L_15 - .L_14)
	.align		4
.L_14:
        /*0048*/ 	.word	index@(.nv.constant0._Z5splitiPi)
        /*004c*/ 	.short	0x0380
        /*004e*/ 	.short	0x0010


	//----- nvinfo : EIATTR_SW_WAR
	.align		4
.L_15:
        /*0050*/ 	.byte	0x04, 0x36
        /*0052*/ 	.short	(.L_17 - .L_16)
.L_16:
        /*0054*/ 	.word	0x00000008
.L_17:


//--------------------- .nv.callgraph             --------------------------
	.section	.nv.callgraph,"",@"SHT_CUDA_CALLGRAPH"
	.align	4
	.sectionentsize	8
	.align		4
        /*0000*/ 	.word	0x00000000
	.align		4
        /*0004*/ 	.word	0xffffffff
	.align		4
        /*0008*/ 	.word	0x00000000
	.align		4
        /*000c*/ 	.word	0xfffffffe
	.align		4
        /*0010*/ 	.word	0x00000000
	.align		4
        /*0014*/ 	.word	0xfffffffd
	.align		4
        /*0018*/ 	.word	0x00000000
	.align		4
        /*001c*/ 	.word	0xfffffffc


//--------------------- .text._Z5splitiPi         --------------------------
	.section	.text._Z5splitiPi,"ax",@progbits
	.align	128
        .global         _Z5splitiPi
        .type           _Z5splitiPi,@function
        .size           _Z5splitiPi,(.L_x_1 - _Z5splitiPi)
        .other          _Z5splitiPi,@"STO_CUDA_ENTRY STV_DEFAULT"
_Z5splitiPi:
.text._Z5splitiPi:
[----:B------:R-:W-:Y:S01]  /*0000*/  LDC R1, c[0x0][0x37c] ;  /* 0x0000df00ff017b82 */ /* 0x000fe20000000800 */
[----:B------:R-:W-:Y:S05]  /*0010*/  EXIT ;  /* 0x000000000000794d */ /* 0x000fea0003800000 */
.L_x_0:
[----:B------:R-:W-:-:S00]  /*0020*/  BRA `(.L_x_0) ;  /* 0xfffffffc00fc7947 */ /* 0x000fc0000383ffff */
[----:B------:R-:W-:-:S00]  /*0030*/  NOP ;  /* 0x0000000000007918 */ /* 0x000fc00000000000 */
        /* <DEDUP_REMOVED lines=12> */
.L_x_1:


//--------------------- .nv.shared.reserved.0     --------------------------
	.section	.nv.shared.reserved.0,"aw",@nobits
	.weak		__nv_reservedSMEM_offset_0_alias
	.size		__nv_reservedSMEM_offset_0_alias, 0, 64
	.other		__nv_reservedSMEM_offset_0_alias,@"STO_CUDA_RESERVED_SHARED STV_DEFAULT"
__nv_reservedSMEM_offset_0_alias:
	.zero		0
	.zero		64


//--------------------- .nv.constant0._Z5splitiPi --------------------------
	.section	.nv.constant0._Z5splitiPi,"a",@progbits
	.sectionflags	@""
	.align	4
.nv.constant0._Z5splitiPi:
	.zero		912


//--------------------- SYMBOLS --------------------------

	.type		.nv.reservedSmem.offset0,@object
	.size		.nv.reservedSmem.offset0,0x4
